//
// Generated by NVIDIA NVVM Compiler
//
// Compiler Build ID: CL-36424714
// Cuda compilation tools, release 13.0, V13.0.88
// Based on NVVM 20.0.0
//

.version 9.0
.target sm_100
.address_size 64

	// .globl	_Z6kernelPdi
.global .align 4 .b8 __cudart_i2opi_f[24] = {65, 144, 67, 60, 153, 149, 98, 219, 192, 221, 52, 245, 209, 87, 39, 252, 41, 21, 68, 78, 110, 131, 249, 162};

.visible .entry _Z6kernelPdi(
	.param .u64 .ptr .align 1 _Z6kernelPdi_param_0,
	.param .u32 _Z6kernelPdi_param_1
)
{
	.local .align 4 .b8 	__local_depot0[28];
	.reg .b64 	%SP;
	.reg .b64 	%SPL;
	.reg .pred 	%p<17>;
	.reg .b32 	%r<85>;
	.reg .b32 	%f<50>;
	.reg .b64 	%rd<43>;
	.reg .b64 	%fd<12>;

	mov.u64 	%SPL, __local_depot0;
	ld.param.u64 	%rd16, [_Z6kernelPdi_param_0];
	ld.param.u32 	%r29, [_Z6kernelPdi_param_1];
	add.u64 	%rd1, %SPL, 0;
	mov.u32 	%r30, %tid.x;
	mov.u32 	%r31, %ctaid.x;
	mov.u32 	%r32, %ntid.x;
	mad.lo.s32 	%r33, %r31, %r32, %r30;
	add.s32 	%r1, %r33, %r29;
	cvt.rn.f32.s32 	%f1, %r1;
	mul.f32 	%f11, %f1, 0f3F22F983;
	cvt.rni.s32.f32 	%r84, %f11;
	cvt.rn.f32.s32 	%f12, %r84;
	fma.rn.f32 	%f13, %f12, 0fBFC90FDA, %f1;
	fma.rn.f32 	%f14, %f12, 0fB3A22168, %f13;
	fma.rn.f32 	%f49, %f12, 0fA7C234C5, %f14;
	abs.f32 	%f3, %f1;
	setp.ltu.f32 	%p1, %f3, 0f47CE4780;
	mov.u32 	%r80, %r84;
	mov.f32 	%f48, %f49;
	@%p1 bra 	$L__BB0_8;
	setp.neu.f32 	%p2, %f3, 0f7F800000;
	@%p2 bra 	$L__BB0_3;
	mov.f32 	%f17, 0f00000000;
	mul.rn.f32 	%f48, %f1, %f17;
	mov.b32 	%r80, 0;
	bra.uni 	$L__BB0_8;
$L__BB0_3:
	mov.b32 	%r3, %f1;
	shl.b32 	%r35, %r3, 8;
	or.b32  	%r4, %r35, -2147483648;
	mov.b64 	%rd39, 0;
	mov.b32 	%r77, 0;
	mov.u64 	%rd37, __cudart_i2opi_f;
	mov.u64 	%rd38, %rd1;
$L__BB0_4:
	.pragma "nounroll";
	ld.global.nc.u32 	%r36, [%rd37];
	mad.wide.u32 	%rd20, %r36, %r4, %rd39;
	shr.u64 	%rd39, %rd20, 32;
	st.local.u32 	[%rd38], %rd20;
	add.s32 	%r77, %r77, 1;
	add.s64 	%rd38, %rd38, 4;
	add.s64 	%rd37, %rd37, 4;
	setp.ne.s32 	%p3, %r77, 6;
	@%p3 bra 	$L__BB0_4;
	shr.u32 	%r37, %r3, 23;
	st.local.u32 	[%rd1+24], %rd39;
	and.b32  	%r7, %r37, 31;
	and.b32  	%r38, %r37, 224;
	add.s32 	%r39, %r38, -128;
	shr.u32 	%r40, %r39, 5;
	mul.wide.u32 	%rd21, %r40, 4;
	sub.s64 	%rd8, %rd1, %rd21;
	ld.local.u32 	%r78, [%rd8+24];
	ld.local.u32 	%r79, [%rd8+20];
	setp.eq.s32 	%p4, %r7, 0;
	@%p4 bra 	$L__BB0_7;
	shf.l.wrap.b32 	%r78, %r79, %r78, %r7;
	ld.local.u32 	%r41, [%rd8+16];
	shf.l.wrap.b32 	%r79, %r41, %r79, %r7;
$L__BB0_7:
	shr.u32 	%r42, %r78, 30;
	shf.l.wrap.b32 	%r43, %r79, %r78, 2;
	shl.b32 	%r44, %r79, 2;
	shr.u32 	%r45, %r43, 31;
	add.s32 	%r46, %r45, %r42;
	neg.s32 	%r47, %r46;
	setp.lt.s32 	%p5, %r1, 0;
	selp.b32 	%r80, %r47, %r46, %p5;
	xor.b32  	%r48, %r43, %r3;
	shr.s32 	%r49, %r43, 31;
	xor.b32  	%r50, %r49, %r43;
	xor.b32  	%r51, %r49, %r44;
	cvt.u64.u32 	%rd22, %r50;
	shl.b64 	%rd23, %rd22, 32;
	cvt.u64.u32 	%rd24, %r51;
	or.b64  	%rd25, %rd23, %rd24;
	cvt.rn.f64.s64 	%fd1, %rd25;
	mul.f64 	%fd2, %fd1, 0d3BF921FB54442D19;
	cvt.rn.f32.f64 	%f15, %fd2;
	neg.f32 	%f16, %f15;
	setp.lt.s32 	%p6, %r48, 0;
	selp.f32 	%f48, %f16, %f15, %p6;
$L__BB0_8:
	setp.ltu.f32 	%p7, %f3, 0f47CE4780;
	mul.rn.f32 	%f18, %f48, %f48;
	and.b32  	%r53, %r80, 1;
	setp.eq.b32 	%p8, %r53, 1;
	selp.f32 	%f19, 0f3F800000, %f48, %p8;
	fma.rn.f32 	%f20, %f18, %f19, 0f00000000;
	fma.rn.f32 	%f21, %f18, 0f37CBAC00, 0fBAB607ED;
	selp.f32 	%f22, %f21, 0fB94D4153, %p8;
	selp.f32 	%f23, 0f3D2AAABB, 0f3C0885E4, %p8;
	fma.rn.f32 	%f24, %f22, %f18, %f23;
	selp.f32 	%f25, 0fBEFFFFFF, 0fBE2AAAA8, %p8;
	fma.rn.f32 	%f26, %f24, %f18, %f25;
	fma.rn.f32 	%f27, %f26, %f20, %f19;
	and.b32  	%r54, %r80, 2;
	setp.eq.s32 	%p9, %r54, 0;
	mov.f32 	%f28, 0f00000000;
	sub.f32 	%f29, %f28, %f27;
	selp.f32 	%f7, %f27, %f29, %p9;
	@%p7 bra 	$L__BB0_16;
	setp.neu.f32 	%p10, %f3, 0f7F800000;
	@%p10 bra 	$L__BB0_11;
	mov.f32 	%f32, 0f00000000;
	mul.rn.f32 	%f49, %f1, %f32;
	mov.b32 	%r84, 0;
	bra.uni 	$L__BB0_16;
$L__BB0_11:
	mov.b32 	%r16, %f1;
	shl.b32 	%r56, %r16, 8;
	or.b32  	%r17, %r56, -2147483648;
	mov.b64 	%rd42, 0;
	mov.b32 	%r81, 0;
	mov.u64 	%rd40, __cudart_i2opi_f;
	mov.u64 	%rd41, %rd1;
$L__BB0_12:
	.pragma "nounroll";
	ld.global.nc.u32 	%r57, [%rd40];
	mad.wide.u32 	%rd28, %r57, %r17, %rd42;
	shr.u64 	%rd42, %rd28, 32;
	st.local.u32 	[%rd41], %rd28;
	add.s32 	%r81, %r81, 1;
	add.s64 	%rd41, %rd41, 4;
	add.s64 	%rd40, %rd40, 4;
	setp.ne.s32 	%p11, %r81, 6;
	@%p11 bra 	$L__BB0_12;
	shr.u32 	%r58, %r16, 23;
	st.local.u32 	[%rd1+24], %rd42;
	and.b32  	%r20, %r58, 31;
	and.b32  	%r59, %r58, 224;
	add.s32 	%r60, %r59, -128;
	shr.u32 	%r61, %r60, 5;
	mul.wide.u32 	%rd29, %r61, 4;
	sub.s64 	%rd15, %rd1, %rd29;
	ld.local.u32 	%r82, [%rd15+24];
	ld.local.u32 	%r83, [%rd15+20];
	setp.eq.s32 	%p12, %r20, 0;
	@%p12 bra 	$L__BB0_15;
	shf.l.wrap.b32 	%r82, %r83, %r82, %r20;
	ld.local.u32 	%r62, [%rd15+16];
	shf.l.wrap.b32 	%r83, %r62, %r83, %r20;
$L__BB0_15:
	shr.u32 	%r63, %r82, 30;
	shf.l.wrap.b32 	%r64, %r83, %r82, 2;
	shl.b32 	%r65, %r83, 2;
	shr.u32 	%r66, %r64, 31;
	add.s32 	%r67, %r66, %r63;
	neg.s32 	%r68, %r67;
	setp.lt.s32 	%p13, %r1, 0;
	selp.b32 	%r84, %r68, %r67, %p13;
	xor.b32  	%r69, %r64, %r16;
	shr.s32 	%r70, %r64, 31;
	xor.b32  	%r71, %r70, %r64;
	xor.b32  	%r72, %r70, %r65;
	cvt.u64.u32 	%rd30, %r71;
	shl.b64 	%rd31, %rd30, 32;
	cvt.u64.u32 	%rd32, %r72;
	or.b64  	%rd33, %rd31, %rd32;
	cvt.rn.f64.s64 	%fd3, %rd33;
	mul.f64 	%fd4, %fd3, 0d3BF921FB54442D19;
	cvt.rn.f32.f64 	%f30, %fd4;
	neg.f32 	%f31, %f30;
	setp.lt.s32 	%p14, %r69, 0;
	selp.f32 	%f49, %f31, %f30, %p14;
$L__BB0_16:
	cvt.f64.f32 	%fd5, %f7;
	cvta.to.global.u64 	%rd34, %rd16;
	add.s32 	%r74, %r84, 1;
	mul.rn.f32 	%f33, %f49, %f49;
	and.b32  	%r75, %r84, 1;
	setp.eq.b32 	%p15, %r75, 1;
	selp.f32 	%f34, %f49, 0f3F800000, %p15;
	fma.rn.f32 	%f35, %f33, %f34, 0f00000000;
	fma.rn.f32 	%f36, %f33, 0f37CBAC00, 0fBAB607ED;
	selp.f32 	%f37, 0fB94D4153, %f36, %p15;
	selp.f32 	%f38, 0f3C0885E4, 0f3D2AAABB, %p15;
	fma.rn.f32 	%f39, %f37, %f33, %f38;
	selp.f32 	%f40, 0fBE2AAAA8, 0fBEFFFFFF, %p15;
	fma.rn.f32 	%f41, %f39, %f33, %f40;
	fma.rn.f32 	%f42, %f41, %f35, %f34;
	and.b32  	%r76, %r74, 2;
	setp.eq.s32 	%p16, %r76, 0;
	mov.f32 	%f43, 0f00000000;
	sub.f32 	%f44, %f43, %f42;
	selp.f32 	%f45, %f42, %f44, %p16;
	cvt.f64.f32 	%fd6, %f45;
	mul.wide.s32 	%rd35, %r1, 8;
	add.s64 	%rd36, %rd34, %rd35;
	ld.global.f64 	%fd7, [%rd36];
	mul.f64 	%fd8, %fd6, %fd6;
	fma.rn.f64 	%fd9, %fd5, %fd5, %fd8;
	cvt.rn.f32.f64 	%f46, %fd9;
	sqrt.rn.f32 	%f47, %f46;
	cvt.f64.f32 	%fd10, %f47;
	add.f64 	%fd11, %fd7, %fd10;
	st.global.f64 	[%rd36], %fd11;
	ret;

}


// ===== COMPILED SASS (sm_100) =====

	.target	sm_100

	.elftype	@"ET_EXEC"


//--------------------- .note.nv.tkinfo           --------------------------
	.section	.note.nv.tkinfo,"",@"SHT_NOTE"
	.sectionflags	@"SHF_NOTE_NV_TKINFO"
	.tkinfo
        /*0018*/ 	.word	0x00000002
        /*0030*/ 	.string	""
        /*0030*/ 	.string	"ptxas"
        /*0030*/ 	.string	"Cuda compilation tools, release 13.0, V13.0.88"
        /*0030*/ 	.string	"Build cuda_13.0.r13.0/compiler.36424714_0"
        /*0030*/ 	.string	"-arch sm_100 -m 64 "



//--------------------- .note.nv.cuinfo           --------------------------
	.section	.note.nv.cuinfo,"",@"SHT_NOTE"
	.sectionflags	@"SHF_NOTE_NV_CUINFO"
        /*0018*/ 	.short	0x0002
        /*001a*/ 	.short	0x0064
        /*001c*/ 	.short	0x0082
	.zero		2


//--------------------- .nv.info                  --------------------------
	.section	.nv.info,"",@"SHT_CUDA_INFO"
	.align	4


	//----- nvinfo : EIATTR_REGCOUNT
	.align		4
        /*0000*/ 	.byte	0x04, 0x2f
        /*0002*/ 	.short	(.L_2 - .L_1)
	.align		4
.L_1:
        /*0004*/ 	.word	index@(_Z6kernelPdi)
        /*0008*/ 	.word	0x00000016


	//----- nvinfo : EIATTR_FRAME_SIZE
	.align		4
.L_2:
        /*000c*/ 	.byte	0x04, 0x11
        /*000e*/ 	.short	(.L_4 - .L_3)
	.align		4
.L_3:
        /*0010*/ 	.word	index@($__internal_0_$__cuda_sm20_sqrt_rn_f32_slowpath)
        /*0014*/ 	.word	0x00000000


	//----- nvinfo : EIATTR_FRAME_SIZE
	.align		4
.L_4:
        /*0018*/ 	.byte	0x04, 0x11
        /*001a*/ 	.short	(.L_6 - .L_5)
	.align		4
.L_5:
        /*001c*/ 	.word	index@(_Z6kernelPdi)
        /*0020*/ 	.word	0x00000000


	//----- nvinfo : EIATTR_MIN_STACK_SIZE
	.align		4
.L_6:
        /*0024*/ 	.byte	0x04, 0x12
        /*0026*/ 	.short	(.L_8 - .L_7)
	.align		4
.L_7:
        /*0028*/ 	.word	index@(_Z6kernelPdi)
        /*002c*/ 	.word	0x00000000
.L_8:


//--------------------- .nv.compat                --------------------------
	.section	.nv.compat,"",@"SHT_CUDA_COMPAT_INFO"
	.align	4
        /*0000*/ 	.byte	0x02, 0x09, 0x00, 0x00, 0x02, 0x02, 0x01, 0x00, 0x02, 0x05, 0x05, 0x00, 0x03, 0x07, 0x01, 0x01
        /*0010*/ 	.byte	0x02, 0x03, 0x00, 0x00, 0x02, 0x06, 0x01, 0x00, 0x04, 0x0b, 0x08, 0x00, 0x01, 0x00, 0x00, 0x00
        /*0020*/ 	.byte	0x00, 0x00, 0x00, 0x00


//--------------------- .nv.info._Z6kernelPdi     --------------------------
	.section	.nv.info._Z6kernelPdi,"",@"SHT_CUDA_INFO"
	.sectionflags	@""
	.align	4


	//----- nvinfo : EIATTR_CUDA_API_VERSION
	.align		4
        /*0000*/ 	.byte	0x04, 0x37
        /*0002*/ 	.short	(.L_10 - .L_9)
.L_9:
        /*0004*/ 	.word	0x00000082


	//----- nvinfo : EIATTR_KPARAM_INFO
	.align		4
.L_10:
        /*0008*/ 	.byte	0x04, 0x17
        /*000a*/ 	.short	(.L_12 - .L_11)
.L_11:
        /*000c*/ 	.word	0x00000000
        /*0010*/ 	.short	0x0001
        /*0012*/ 	.short	0x0008
        /*0014*/ 	.byte	0x00, 0xf0, 0x11, 0x00


	//----- nvinfo : EIATTR_KPARAM_INFO
	.align		4
.L_12:
        /*0018*/ 	.byte	0x04, 0x17
        /*001a*/ 	.short	(.L_14 - .L_13)
.L_13:
        /*001c*/ 	.word	0x00000000
        /*0020*/ 	.short	0x0000
        /*0022*/ 	.short	0x0000
        /*0024*/ 	.byte	0x00, 0xf5, 0x21, 0x00


	//----- nvinfo : EIATTR_SPARSE_MMA_MASK
	.align		4
.L_14:
        /*0028*/ 	.byte	0x03, 0x50
        /*002a*/ 	.short	0x0000


	//----- nvinfo : EIATTR_MAXREG_COUNT
	.align		4
        /*002c*/ 	.byte	0x03, 0x1b
        /*002e*/ 	.short	0x00ff


	//----- nvinfo : EIATTR_MERCURY_ISA_VERSION
	.align		4
        /*0030*/ 	.byte	0x03, 0x5f
        /*0032*/ 	.short	0x0101


	//----- nvinfo : EIATTR_VRC_CTA_INIT_COUNT
	.align		4
        /*0034*/ 	.byte	0x02, 0x4a
	.zero		1
	.zero		1


	//----- nvinfo : EIATTR_EXIT_INSTR_OFFSETS
	.align		4
        /*0038*/ 	.byte	0x04, 0x1c
        /*003a*/ 	.short	(.L_16 - .L_15)


	//   ....[0]....
.L_15:
        /*003c*/ 	.word	0x00001110


	//----- nvinfo : EIATTR_CRS_STACK_SIZE
	.align		4
.L_16:
        /*0040*/ 	.byte	0x04, 0x1e
        /*0042*/ 	.short	(.L_18 - .L_17)
.L_17:
        /*0044*/ 	.word	0x00000000


	//----- nvinfo : EIATTR_CBANK_PARAM_SIZE
	.align		4
.L_18:
        /*0048*/ 	.byte	0x03, 0x19
        /*004a*/ 	.short	0x000c


	//----- nvinfo : EIATTR_PARAM_CBANK
	.align		4
        /*004c*/ 	.byte	0x04, 0x0a
        /*004e*/ 	.short	(.L_20 - .L_19)
	.align		4
.L_19:
        /*0050*/ 	.word	index@(.nv.constant0._Z6kernelPdi)
        /*0054*/ 	.short	0x0380
        /*0056*/ 	.short	0x000c


	//----- nvinfo : EIATTR_SW_WAR
	.align		4
.L_20:
        /*0058*/ 	.byte	0x04, 0x36
        /*005a*/ 	.short	(.L_22 - .L_21)
.L_21:
        /*005c*/ 	.word	0x00000008
.L_22:


//--------------------- .nv.callgraph             --------------------------
	.section	.nv.callgraph,"",@"SHT_CUDA_CALLGRAPH"
	.align	4
	.sectionentsize	8
	.align		4
        /*0000*/ 	.word	0x00000000
	.align		4
        /*0004*/ 	.word	0xffffffff
	.align		4
        /*0008*/ 	.word	0x00000000
	.align		4
        /*000c*/ 	.word	0xfffffffe
	.align		4
        /*0010*/ 	.word	0x00000000
	.align		4
        /*0014*/ 	.word	0xfffffffd
	.align		4
        /*0018*/ 	.word	0x00000000
	.align		4
        /*001c*/ 	.word	0xfffffffc


//--------------------- .nv.constant4             --------------------------
	.section	.nv.constant4,"a",@progbits
	.align	8
	.align		8
.nv.constant4:
        /*0000*/ 	.dword	__cudart_i2opi_f


//--------------------- .text._Z6kernelPdi        --------------------------
	.section	.text._Z6kernelPdi,"ax",@progbits
	.align	128
        .global         _Z6kernelPdi
        .type           _Z6kernelPdi,@function
        .size           _Z6kernelPdi,(.L_x_15 - _Z6kernelPdi)
        .other          _Z6kernelPdi,@"STO_CUDA_ENTRY STV_DEFAULT"
_Z6kernelPdi:
.text._Z6kernelPdi:
[----:B------:R-:W-:Y:S01]  /*0000*/  LDC R1, c[0x0][0x37c] ;  /* 0x0000df00ff017b82 */ /* 0x000fe20000000800 */
[----:B------:R-:W0:Y:S07]  /*0010*/  S2R R2, SR_TID.X ;  /* 0x0000000000027919 */ /* 0x000e2e0000002100 */
[----:B------:R-:W0:Y:S01]  /*0020*/  S2UR UR4, SR_CTAID.X ;  /* 0x00000000000479c3 */ /* 0x000e220000002500 */
[----:B------:R-:W1:Y:S01]  /*0030*/  LDCU UR5, c[0x0][0x388] ;  /* 0x00007100ff0577ac */ /* 0x000e620008000800 */
[----:B------:R-:W-:Y:S01]  /*0040*/  BSSY.RECONVERGENT B0, `(.L_x_0) ;  /* 0x0000070000007945 */ /* 0x000fe20003800200 */
[----:B------:R-:W2:Y:S05]  /*0050*/  LDCU.64 UR6, c[0x0][0x358] ;  /* 0x00006b00ff0677ac */ /* 0x000eaa0008000a00 */
[----:B------:R-:W0:Y:S02]  /*0060*/  LDC R3, c[0x0][0x360] ;  /* 0x0000d800ff037b82 */ /* 0x000e240000000800 */
[----:B0-----:R-:W-:-:S04]  /*0070*/  IMAD R2, R3, UR4, R2 ;  /* 0x0000000403027c24 */ /* 0x001fc8000f8e0202 */
[----:B-1----:R-:W-:-:S05]  /*0080*/  VIADD R2, R2, UR5 ;  /* 0x0000000502027c36 */ /* 0x002fca0008000000 */
[----:B------:R-:W-:-:S04]  /*0090*/  I2FP.F32.S32 R3, R2 ;  /* 0x0000000200037245 */ /* 0x000fc80000201400 */
[C---:B------:R-:W-:Y:S01]  /*00a0*/  FSETP.GE.AND P0, PT, |R3|.reuse, 105615, PT ;  /* 0x47ce47800300780b */ /* 0x040fe20003f06200 */
[----:B------:R-:W-:-:S03]  /*00b0*/  FMUL R0, R3, 0.63661974668502807617 ;  /* 0x3f22f98303007820 */ /* 0x000fc60000400000 */
[----:B------:R-:W-:-:S03]  /*00c0*/  P2R R7, PR, RZ, 0x1 ;  /* 0x00000001ff077803 */ /* 0x000fc60000000000 */
[----:B------:R-:W0:Y:S02]  /*00d0*/  F2I.NTZ R0, R0 ;  /* 0x0000000000007305 */ /* 0x000e240000203100 */
[----:B0-----:R-:W-:-:S05]  /*00e0*/  I2FP.F32.S32 R6, R0 ;  /* 0x0000000000067245 */ /* 0x001fca0000201400 */
[----:B------:R-:W-:-:S04]  /*00f0*/  FFMA R5, R6, -1.5707962512969970703, R3 ;  /* 0xbfc90fda06057823 */ /* 0x000fc80000000003 */
[----:B------:R-:W-:-:S04]  /*0100*/  FFMA R5, R6, -7.5497894158615963534e-08, R5 ;  /* 0xb3a2216806057823 */ /* 0x000fc80000000005 */
[----:B------:R-:W-:Y:S01]  /*0110*/  FFMA R6, R6, -5.3903029534742383927e-15, R5 ;  /* 0xa7c234c506067823 */ /* 0x000fe20000000005 */
[----:B------:R-:W-:-:S03]  /*0120*/  IMAD.MOV.U32 R5, RZ, RZ, R0 ;  /* 0x000000ffff057224 */ /* 0x000fc600078e0000 */
[----:B------:R-:W-:Y:S01]  /*0130*/  IMAD.MOV.U32 R4, RZ, RZ, R6 ;  /* 0x000000ffff047224 */ /* 0x000fe200078e0006 */
[----:B--2---:R-:W-:Y:S06]  /*0140*/  @!P0 BRA `(.L_x_1) ;  /* 0x00000004007c8947 */ /* 0x004fec0003800000 */
[----:B------:R-:W-:-:S13]  /*0150*/  FSETP.NEU.AND P0, PT, |R3|, +INF , PT ;  /* 0x7f8000000300780b */ /* 0x000fda0003f0d200 */
[----:B------:R-:W-:Y:S01]  /*0160*/  @!P0 FMUL R4, RZ, R3 ;  /* 0x00000003ff048220 */ /* 0x000fe20000400000 */
[----:B------:R-:W-:Y:S01]  /*0170*/  @!P0 IMAD.MOV.U32 R0, RZ, RZ, RZ ;  /* 0x000000ffff008224 */ /* 0x000fe200078e00ff */
[----:B------:R-:W-:Y:S06]  /*0180*/  @!P0 BRA `(.L_x_1) ;  /* 0x00000004006c8947 */ /* 0x000fec0003800000 */
[----:B------:R-:W-:Y:S02]  /*0190*/  IMAD.SHL.U32 R4, R3, 0x100, RZ ;  /* 0x0000010003047824 */ /* 0x000fe400078e00ff */
[----:B------:R-:W-:Y:S02]  /*01a0*/  HFMA2 R0, -RZ, RZ, 0, 0 ;  /* 0x00000000ff007431 */ /* 0x000fe400000001ff */
[----:B------:R-:W-:Y:S01]  /*01b0*/  IMAD.MOV.U32 R18, RZ, RZ, RZ ;  /* 0x000000ffff127224 */ /* 0x000fe200078e00ff */
[----:B------:R-:W0:Y:S01]  /*01c0*/  LDCU.64 UR8, c[0x4][URZ] ;  /* 0x01000000ff0877ac */ /* 0x000e220008000a00 */
[----:B------:R-:W-:Y:S01]  /*01d0*/  LOP3.LUT R4, R4, 0x80000000, RZ, 0xfc, !PT ;  /* 0x8000000004047812 */ /* 0x000fe200078efcff */
[----:B------:R-:W-:Y:S01]  /*01e0*/  UMOV UR5, URZ ;  /* 0x000000ff00057c82 */ /* 0x000fe20008000000 */
[----:B------:R-:W-:-:S05]  /*01f0*/  UMOV UR4, URZ ;  /* 0x000000ff00047c82 */ /* 0x000fca0008000000 */
.L_x_2:
[----:B0-----:R-:W-:Y:S02]  /*0200*/  IMAD.U32 R12, RZ, RZ, UR8 ;  /* 0x00000008ff0c7e24 */ /* 0x001fe4000f8e00ff */
[----:B------:R-:W-:-:S05]  /*0210*/  IMAD.U32 R13, RZ, RZ, UR9 ;  /* 0x00000009ff0d7e24 */ /* 0x000fca000f8e00ff */
[----:B------:R-:W2:Y:S01]  /*0220*/  LDG.E.CONSTANT R11, desc[UR6][R12.64] ;  /* 0x000000060c0b7981 */ /* 0x000ea2000c1e9900 */
[----:B------:R-:W-:Y:S01]  /*0230*/  UIADD3 UR4, UPT, UPT, UR4, 0x1, URZ ;  /* 0x0000000104047890 */ /* 0x000fe2000fffe0ff */
[C---:B------:R-:W-:Y:S01]  /*0240*/  ISETP.EQ.AND P0, PT, R18.reuse, RZ, PT ;  /* 0x000000ff1200720c */ /* 0x040fe20003f02270 */
[----:B------:R-:W-:Y:S01]  /*0250*/  UIADD3 UR8, UP1, UPT, UR8, 0x4, URZ ;  /* 0x0000000408087890 */ /* 0x000fe2000ff3e0ff */
[C---:B------:R-:W-:Y:S01]  /*0260*/  ISETP.EQ.AND P1, PT, R18.reuse, 0x4, PT ;  /* 0x000000041200780c */ /* 0x040fe20003f22270 */
[----:B------:R-:W-:Y:S01]  /*0270*/  UISETP.NE.AND UP0, UPT, UR4, 0x6, UPT ;  /* 0x000000060400788c */ /* 0x000fe2000bf05270 */
[C---:B------:R-:W-:Y:S01]  /*0280*/  ISETP.EQ.AND P3, PT, R18.reuse, 0xc, PT ;  /* 0x0000000c1200780c */ /* 0x040fe20003f62270 */
[----:B------:R-:W-:Y:S01]  /*0290*/  UIADD3.X UR9, UPT, UPT, URZ, UR9, URZ, UP1, !UPT ;  /* 0x00000009ff097290 */ /* 0x000fe20008ffe4ff */
[C---:B------:R-:W-:Y:S02]  /*02a0*/  ISETP.EQ.AND P4, PT, R18.reuse, 0x10, PT ;  /* 0x000000101200780c */ /* 0x040fe40003f82270 */
[----:B------:R-:W-:Y:S01]  /*02b0*/  ISETP.EQ.AND P5, PT, R18, 0x14, PT ;  /* 0x000000141200780c */ /* 0x000fe20003fa2270 */
[----:B--2---:R-:W-:-:S03]  /*02c0*/  IMAD.WIDE.U32 R10, R11, R4, RZ ;  /* 0x000000040b0a7225 */ /* 0x004fc600078e00ff */
[----:B------:R-:W-:-:S04]  /*02d0*/  IADD3 R7, P2, PT, R10, R0, RZ ;  /* 0x000000000a077210 */ /* 0x000fc80007f5e0ff */
[----:B------:R-:W-:Y:S01]  /*02e0*/  IADD3.X R0, PT, PT, R11, UR5, RZ, P2, !PT ;  /* 0x000000050b007c10 */ /* 0x000fe200097fe4ff */
[--C-:B------:R-:W-:Y:S01]  /*02f0*/  @P0 IMAD.MOV.U32 R8, RZ, RZ, R7.reuse ;  /* 0x000000ffff080224 */ /* 0x100fe200078e0007 */
[C---:B------:R-:W-:Y:S01]  /*0300*/  ISETP.EQ.AND P2, PT, R18.reuse, 0x8, PT ;  /* 0x000000081200780c */ /* 0x040fe20003f42270 */
[--C-:B------:R-:W-:Y:S01]  /*0310*/  @P3 IMAD.MOV.U32 R15, RZ, RZ, R7.reuse ;  /* 0x000000ffff0f3224 */ /* 0x100fe200078e0007 */
[----:B------:R-:W-:Y:S01]  /*0320*/  @P1 MOV R9, R7 ;  /* 0x0000000700091202 */ /* 0x000fe20000000f00 */
[--C-:B------:R-:W-:Y:S01]  /*0330*/  @P4 IMAD.MOV.U32 R16, RZ, RZ, R7.reuse ;  /* 0x000000ffff104224 */ /* 0x100fe200078e0007 */
[----:B------:R-:W-:Y:S01]  /*0340*/  IADD3 R18, PT, PT, R18, 0x4, RZ ;  /* 0x0000000412127810 */ /* 0x000fe20007ffe0ff */
[----:B------:R-:W-:-:S08]  /*0350*/  @P5 IMAD.MOV.U32 R17, RZ, RZ, R7 ;  /* 0x000000ffff115224 */ /* 0x000fd000078e0007 */
[----:B------:R-:W-:Y:S01]  /*0360*/  @P2 IMAD.MOV.U32 R14, RZ, RZ, R7 ;  /* 0x000000ffff0e2224 */ /* 0x000fe200078e0007 */
[----:B------:R-:W-:Y:S06]  /*0370*/  BRA.U UP0, `(.L_x_2) ;  /* 0xfffffffd00a07547 */ /* 0x000fec000b83ffff */
[----:B------:R-:W-:Y:S01]  /*0380*/  SHF.R.U32.HI R4, RZ, 0x17, R3 ;  /* 0x00000017ff047819 */ /* 0x000fe20000011603 */
[----:B------:R-:W-:Y:S03]  /*0390*/  BSSY.RECONVERGENT B1, `(.L_x_3) ;  /* 0x0000028000017945 */ /* 0x000fe60003800200 */
[C---:B------:R-:W-:Y:S02]  /*03a0*/  LOP3.LUT R7, R4.reuse, 0xe0, RZ, 0xc0, !PT ;  /* 0x000000e004077812 */ /* 0x040fe400078ec0ff */
[----:B------:R-:W-:-:S03]  /*03b0*/  LOP3.LUT P6, RZ, R4, 0x1f, RZ, 0xc0, !PT ;  /* 0x0000001f04ff7812 */ /* 0x000fc600078cc0ff */
[----:B------:R-:W-:-:S05]  /*03c0*/  VIADD R7, R7, 0xffffff80 ;  /* 0xffffff8007077836 */ /* 0x000fca0000000000 */
[----:B------:R-:W-:-:S05]  /*03d0*/  SHF.R.U32.HI R7, RZ, 0x5, R7 ;  /* 0x00000005ff077819 */ /* 0x000fca0000011607 */
[----:B------:R-:W-:-:S05]  /*03e0*/  IMAD.U32 R12, R7, -0x4, RZ ;  /* 0xfffffffc070c7824 */ /* 0x000fca00078e00ff */
[C---:B------:R-:W-:Y:S02]  /*03f0*/  ISETP.EQ.AND P3, PT, R12.reuse, -0x18, PT ;  /* 0xffffffe80c00780c */ /* 0x040fe40003f62270 */
[C---:B------:R-:W-:Y:S02]  /*0400*/  ISETP.EQ.AND P4, PT, R12.reuse, -0x14, PT ;  /* 0xffffffec0c00780c */ /* 0x040fe40003f82270 */
[C---:B------:R-:W-:Y:S02]  /*0410*/  ISETP.EQ.AND P0, PT, R12.reuse, -0x10, PT ;  /* 0xfffffff00c00780c */ /* 0x040fe40003f02270 */
[C---:B------:R-:W-:Y:S02]  /*0420*/  ISETP.EQ.AND P1, PT, R12.reuse, -0xc, PT ;  /* 0xfffffff40c00780c */ /* 0x040fe40003f22270 */
[C---:B------:R-:W-:Y:S02]  /*0430*/  ISETP.EQ.AND P2, PT, R12.reuse, -0x8, PT ;  /* 0xfffffff80c00780c */ /* 0x040fe40003f42270 */
[----:B------:R-:W-:-:S03]  /*0440*/  ISETP.EQ.AND P5, PT, R12, 0x4, PT ;  /* 0x000000040c00780c */ /* 0x000fc60003fa2270 */
[--C-:B------:R-:W-:Y:S01]  /*0450*/  @P3 IMAD.MOV.U32 R7, RZ, RZ, R8.reuse ;  /* 0x000000ffff073224 */ /* 0x100fe200078e0008 */
[C---:B------:R-:W-:Y:S01]  /*0460*/  ISETP.EQ.AND P3, PT, R12.reuse, -0x4, PT ;  /* 0xfffffffc0c00780c */ /* 0x040fe20003f62270 */
[----:B------:R-:W-:Y:S01]  /*0470*/  @P4 IMAD.MOV.U32 R10, RZ, RZ, R8 ;  /* 0x000000ffff0a4224 */ /* 0x000fe200078e0008 */
[----:B------:R-:W-:Y:S01]  /*0480*/  @P4 MOV R7, R9 ;  /* 0x0000000900074202 */ /* 0x000fe20000000f00 */
[----:B------:R-:W-:Y:S01]  /*0490*/  @P0 IMAD.MOV.U32 R10, RZ, RZ, R9 ;  /* 0x000000ffff0a0224 */ /* 0x000fe200078e0009 */
[----:B------:R-:W-:Y:S01]  /*04a0*/  ISETP.EQ.AND P4, PT, R12, RZ, PT ;  /* 0x000000ff0c00720c */ /* 0x000fe20003f82270 */
[--C-:B------:R-:W-:Y:S02]  /*04b0*/  @P0 IMAD.MOV.U32 R7, RZ, RZ, R14.reuse ;  /* 0x000000ffff070224 */ /* 0x100fe400078e000e */
[----:B------:R-:W-:Y:S01]  /*04c0*/  @P1 IMAD.MOV.U32 R10, RZ, RZ, R14 ;  /* 0x000000ffff0a1224 */ /* 0x000fe200078e000e */
[----:B------:R-:W-:Y:S01]  /*04d0*/  @P2 MOV R10, R15 ;  /* 0x0000000f000a2202 */ /* 0x000fe20000000f00 */
[----:B------:R-:W-:-:S02]  /*04e0*/  @P1 IMAD.MOV.U32 R7, RZ, RZ, R15 ;  /* 0x000000ffff071224 */ /* 0x000fc400078e000f */
[--C-:B------:R-:W-:Y:S02]  /*04f0*/  @P2 IMAD.MOV.U32 R7, RZ, RZ, R16.reuse ;  /* 0x000000ffff072224 */ /* 0x100fe400078e0010 */
[----:B------:R-:W-:Y:S02]  /*0500*/  @P3 IMAD.MOV.U32 R10, RZ, RZ, R16 ;  /* 0x000000ffff0a3224 */ /* 0x000fe400078e0010 */
[--C-:B------:R-:W-:Y:S02]  /*0510*/  @P3 IMAD.MOV.U32 R7, RZ, RZ, R17.reuse ;  /* 0x000000ffff073224 */ /* 0x100fe400078e0011 */
[----:B------:R-:W-:Y:S01]  /*0520*/  @P4 IMAD.MOV.U32 R10, RZ, RZ, R17 ;  /* 0x000000ffff0a4224 */ /* 0x000fe200078e0011 */
[----:B------:R-:W-:Y:S01]  /*0530*/  @P4 MOV R7, R0 ;  /* 0x0000000000074202 */ /* 0x000fe20000000f00 */
[----:B------:R-:W-:Y:S01]  /*0540*/  @P5 IMAD.MOV.U32 R10, RZ, RZ, R0 ;  /* 0x000000ffff0a5224 */ /* 0x000fe200078e0000 */
[----:B------:R-:W-:Y:S06]  /*0550*/  @!P6 BRA `(.L_x_4) ;  /* 0x00000000002ce947 */ /* 0x000fec0003800000 */
[----:B------:R-:W-:Y:S01]  /*0560*/  @P0 IMAD.MOV.U32 R11, RZ, RZ, R8 ;  /* 0x000000ffff0b0224 */ /* 0x000fe200078e0008 */
[----:B------:R-:W-:Y:S01]  /*0570*/  ISETP.EQ.AND P0, PT, R12, 0x8, PT ;  /* 0x000000080c00780c */ /* 0x000fe20003f02270 */
[----:B------:R-:W-:Y:S01]  /*0580*/  @P1 IMAD.MOV.U32 R11, RZ, RZ, R9 ;  /* 0x000000ffff0b1224 */ /* 0x000fe200078e0009 */
[----:B------:R-:W-:Y:S01]  /*0590*/  LOP3.LUT R4, R4, 0x1f, RZ, 0xc0, !PT ;  /* 0x0000001f04047812 */ /* 0x000fe200078ec0ff */
[----:B------:R-:W-:Y:S01]  /*05a0*/  @P2 IMAD.MOV.U32 R11, RZ, RZ, R14 ;  /* 0x000000ffff0b2224 */ /* 0x000fe200078e000e */
[----:B------:R-:W-:Y:S01]  /*05b0*/  @P3 MOV R11, R15 ;  /* 0x0000000f000b3202 */ /* 0x000fe20000000f00 */
[----:B------:R-:W-:Y:S01]  /*05c0*/  @P4 IMAD.MOV.U32 R11, RZ, RZ, R16 ;  /* 0x000000ffff0b4224 */ /* 0x000fe200078e0010 */
[----:B------:R-:W-:Y:S01]  /*05d0*/  SHF.L.W.U32.HI R7, R10, R4, R7 ;  /* 0x000000040a077219 */ /* 0x000fe20000010e07 */
[----:B------:R-:W-:-:S06]  /*05e0*/  @P5 IMAD.MOV.U32 R11, RZ, RZ, R17 ;  /* 0x000000ffff0b5224 */ /* 0x000fcc00078e0011 */
[----:B------:R-:W-:-:S05]  /*05f0*/  @P0 IMAD.MOV.U32 R11, RZ, RZ, R0 ;  /* 0x000000ffff0b0224 */ /* 0x000fca00078e0000 */
[----:B------:R-:W-:-:S07]  /*0600*/  SHF.L.W.U32.HI R10, R11, R4, R10 ;  /* 0x000000040b0a7219 */ /* 0x000fce0000010e0a */
.L_x_4:
[----:B------:R-:W-:Y:S05]  /*0610*/  BSYNC.RECONVERGENT B1 ;  /* 0x0000000000017941 */ /* 0x000fea0003800200 */
.L_x_3:
[C---:B------:R-:W-:Y:S01]  /*0620*/  SHF.L.W.U32.HI R4, R10.reuse, 0x2, R7 ;  /* 0x000000020a047819 */ /* 0x040fe20000010e07 */
[----:B------:R-:W-:Y:S01]  /*0630*/  IMAD.SHL.U32 R10, R10, 0x4, RZ ;  /* 0x000000040a0a7824 */ /* 0x000fe200078e00ff */
[----:B------:R-:W-:Y:S01]  /*0640*/  UMOV UR4, 0x54442d19 ;  /* 0x54442d1900047882 */ /* 0x000fe20000000000 */
[----:B------:R-:W-:Y:S01]  /*0650*/  UMOV UR5, 0x3bf921fb ;  /* 0x3bf921fb00057882 */ /* 0x000fe20000000000 */
[----:B------:R-:W-:Y:S02]  /*0660*/  SHF.R.S32.HI R11, RZ, 0x1f, R4 ;  /* 0x0000001fff0b7819 */ /* 0x000fe40000011404 */
[----:B------:R-:W-:Y:S02]  /*0670*/  ISETP.GE.AND P0, PT, R2, RZ, PT ;  /* 0x000000ff0200720c */ /* 0x000fe40003f06270 */
[C---:B------:R-:W-:Y:S02]  /*0680*/  LOP3.LUT R12, R11.reuse, R10, RZ, 0x3c, !PT ;  /* 0x0000000a0b0c7212 */ /* 0x040fe400078e3cff */
[----:B------:R-:W-:-:S02]  /*0690*/  LOP3.LUT R13, R11, R4, RZ, 0x3c, !PT ;  /* 0x000000040b0d7212 */ /* 0x000fc400078e3cff */
[----:B------:R-:W-:Y:S02]  /*06a0*/  SHF.R.U32.HI R0, RZ, 0x1e, R7 ;  /* 0x0000001eff007819 */ /* 0x000fe40000011607 */
[----:B------:R-:W0:Y:S01]  /*06b0*/  I2F.F64.S64 R10, R12 ;  /* 0x0000000c000a7312 */ /* 0x000e220000301c00 */
[C---:B------:R-:W-:Y:S02]  /*06c0*/  LOP3.LUT R7, R4.reuse, R3, RZ, 0x3c, !PT ;  /* 0x0000000304077212 */ /* 0x040fe400078e3cff */
[----:B------:R-:W-:Y:S02]  /*06d0*/  LEA.HI R0, R4, R0, RZ, 0x1 ;  /* 0x0000000004007211 */ /* 0x000fe400078f08ff */
[----:B------:R-:W-:Y:S02]  /*06e0*/  ISETP.GE.AND P1, PT, R7, RZ, PT ;  /* 0x000000ff0700720c */ /* 0x000fe40003f26270 */
[----:B------:R-:W-:-:S05]  /*06f0*/  IADD3 R4, PT, PT, -R0, RZ, RZ ;  /* 0x000000ff00047210 */ /* 0x000fca0007ffe1ff */
[----:B------:R-:W-:Y:S01]  /*0700*/  @!P0 IMAD.MOV.U32 R0, RZ, RZ, R4 ;  /* 0x000000ffff008224 */ /* 0x000fe200078e0004 */
[----:B0-----:R-:W-:-:S10]  /*0710*/  DMUL R10, R10, UR4 ;  /* 0x000000040a0a7c28 */ /* 0x001fd40008000000 */
[----:B------:R-:W0:Y:S02]  /*0720*/  F2F.F32.F64 R10, R10 ;  /* 0x0000000a000a7310 */ /* 0x000e240000301000 */
[----:B0-----:R-:W-:-:S07]  /*0730*/  FSEL R4, -R10, R10, !P1 ;  /* 0x0000000a0a047208 */ /* 0x001fce0004800100 */
.L_x_1:
[----:B------:R-:W-:Y:S05]  /*0740*/  BSYNC.RECONVERGENT B0 ;  /* 0x0000000000007941 */ /* 0x000fea0003800200 */
.L_x_0:
[----:B------:R-:W-:Y:S02]  /*0750*/  IMAD.MOV.U32 R7, RZ, RZ, 0x37cbac00 ;  /* 0x37cbac00ff077424 */ /* 0x000fe400078e00ff */
[----:B------:R-:W-:Y:S01]  /*0760*/  FMUL R10, R4, R4 ;  /* 0x00000004040a7220 */ /* 0x000fe20000400000 */
[C---:B------:R-:W-:Y:S01]  /*0770*/  LOP3.LUT R12, R0.reuse, 0x1, RZ, 0xc0, !PT ;  /* 0x00000001000c7812 */ /* 0x040fe200078ec0ff */
[----:B------:R-:W-:Y:S01]  /*0780*/  IMAD.MOV.U32 R13, RZ, RZ, 0x3d2aaabb ;  /* 0x3d2aaabbff0d7424 */ /* 0x000fe200078e00ff */
[----:B------:R-:W-:Y:S01]  /*0790*/  LOP3.LUT P1, RZ, R0, 0x2, RZ, 0xc0, !PT ;  /* 0x0000000200ff7812 */ /* 0x000fe2000782c0ff */
[----:B------:R-:W-:Y:S01]  /*07a0*/  FFMA R11, R10, R7, -0.0013887860113754868507 ;  /* 0xbab607ed0a0b7423 */ /* 0x000fe20000000007 */
[----:B------:R-:W-:Y:S01]  /*07b0*/  ISETP.NE.U32.AND P0, PT, R12, 0x1, PT ;  /* 0x000000010c00780c */ /* 0x000fe20003f05070 */
[----:B------:R-:W-:Y:S01]  /*07c0*/  IMAD.MOV.U32 R12, RZ, RZ, 0x3effffff ;  /* 0x3effffffff0c7424 */ /* 0x000fe200078e00ff */
[----:B------:R-:W-:Y:S01]  /*07d0*/  FSETP.GE.AND P2, PT, |R3|, 105615, PT ;  /* 0x47ce47800300780b */ /* 0x000fe20003f46200 */
[----:B------:R-:W-:Y:S01]  /*07e0*/  BSSY.RECONVERGENT B0, `(.L_x_5) ;  /* 0x0000069000007945 */ /* 0x000fe20003800200 */
[----:B------:R-:W-:-:S02]  /*07f0*/  FSEL R11, R11, -0.00019574658654164522886, !P0 ;  /* 0xb94d41530b0b7808 */ /* 0x000fc40004000000 */
[----:B------:R-:W-:Y:S02]  /*0800*/  FSEL R13, R13, 0.0083327032625675201416, !P0 ;  /* 0x3c0885e40d0d7808 */ /* 0x000fe40004000000 */
[----:B------:R-:W-:Y:S02]  /*0810*/  FSEL R0, R4, 1, P0 ;  /* 0x3f80000004007808 */ /* 0x000fe40000000000 */
[----:B------:R-:W-:Y:S01]  /*0820*/  FSEL R4, -R12, -0.16666662693023681641, !P0 ;  /* 0xbe2aaaa80c047808 */ /* 0x000fe20004000100 */
[C---:B------:R-:W-:Y:S02]  /*0830*/  FFMA R13, R10.reuse, R11, R13 ;  /* 0x0000000b0a0d7223 */ /* 0x040fe4000000000d */
[C---:B------:R-:W-:Y:S02]  /*0840*/  FFMA R11, R10.reuse, R0, RZ ;  /* 0x000000000a0b7223 */ /* 0x040fe400000000ff */
[----:B------:R-:W-:-:S04]  /*0850*/  FFMA R4, R10, R13, R4 ;  /* 0x0000000d0a047223 */ /* 0x000fc80000000004 */
[----:B------:R-:W-:-:S04]  /*0860*/  FFMA R4, R11, R4, R0 ;  /* 0x000000040b047223 */ /* 0x000fc80000000000 */
[----:B------:R-:W-:Y:S01]  /*0870*/  @P1 FADD R4, RZ, -R4 ;  /* 0x80000004ff041221 */ /* 0x000fe20000000000 */
[----:B------:R-:W-:Y:S06]  /*0880*/  @!P2 BRA `(.L_x_6) ;  /* 0x000000040078a947 */ /* 0x000fec0003800000 */
[----:B------:R-:W-:-:S13]  /*0890*/  FSETP.NEU.AND P0, PT, |R3|, +INF , PT ;  /* 0x7f8000000300780b */ /* 0x000fda0003f0d200 */
[----:B------:R-:W-:Y:S01]  /*08a0*/  @!P0 FMUL R6, RZ, R3 ;  /* 0x00000003ff068220 */ /* 0x000fe20000400000 */
[----:B------:R-:W-:Y:S01]  /*08b0*/  @!P0 MOV R5, RZ ;  /* 0x000000ff00058202 */ /* 0x000fe20000000f00 */
[----:B------:R-:W-:Y:S06]  /*08c0*/  @!P0 BRA `(.L_x_6) ;  /* 0x0000000400688947 */ /* 0x000fec0003800000 */
[----:B------:R-:W-:Y:S01]  /*08d0*/  IMAD.SHL.U32 R5, R3, 0x100, RZ ;  /* 0x0000010003057824 */ /* 0x000fe200078e00ff */
[----:B------:R-:W0:Y:S01]  /*08e0*/  LDCU.64 UR8, c[0x4][URZ] ;  /* 0x01000000ff0877ac */ /* 0x000e220008000a00 */
[----:B------:R-:W-:Y:S02]  /*08f0*/  IMAD.MOV.U32 R0, RZ, RZ, RZ ;  /* 0x000000ffff007224 */ /* 0x000fe400078e00ff */
[----:B------:R-:W-:Y:S01]  /*0900*/  IMAD.MOV.U32 R6, RZ, RZ, RZ ;  /* 0x000000ffff067224 */ /* 0x000fe200078e00ff */
[----:B------:R-:W-:Y:S01]  /*0910*/  LOP3.LUT R19, R5, 0x80000000, RZ, 0xfc, !PT ;  /* 0x8000000005137812 */ /* 0x000fe200078efcff */
[----:B------:R-:W-:Y:S01]  /*0920*/  UMOV UR5, URZ ;  /* 0x000000ff00057c82 */ /* 0x000fe20008000000 */
[----:B------:R-:W-:-:S05]  /*0930*/  UMOV UR4, URZ ;  /* 0x000000ff00047c82 */ /* 0x000fca0008000000 */
.L_x_7:
[----:B0-----:R-:W-:Y:S01]  /*0940*/  IMAD.U32 R12, RZ, RZ, UR8 ;  /* 0x00000008ff0c7e24 */ /* 0x001fe2000f8e00ff */
[----:B------:R-:W-:-:S05]  /*0950*/  MOV R13, UR9 ;  /* 0x00000009000d7c02 */ /* 0x000fca0008000f00 */
        /* <DEDUP_REMOVED lines=9> */
[----:B------:R-:W-:-:S02]  /*09f0*/  ISETP.EQ.AND P4, PT, R6, 0x10, PT ;  /* 0x000000100600780c */ /* 0x000fc40003f82270 */
[C---:B------:R-:W-:Y:S01]  /*0a00*/  ISETP.EQ.AND P5, PT, R6.reuse, 0x14, PT ;  /* 0x000000140600780c */ /* 0x040fe20003fa2270 */
[----:B------:R-:W-:Y:S02]  /*0a10*/  VIADD R6, R6, 0x4 ;  /* 0x0000000406067836 */ /* 0x000fe40000000000 */
[----:B--2---:R-:W-:-:S03]  /*0a20*/  IMAD.WIDE.U32 R10, R10, R19, RZ ;  /* 0x000000130a0a7225 */ /* 0x004fc600078e00ff */
[----:B------:R-:W-:-:S04]  /*0a30*/  IADD3 R5, P6, PT, R10, R0, RZ ;  /* 0x000000000a057210 */ /* 0x000fc80007fde0ff */
[----:B------:R-:W-:Y:S01]  /*0a40*/  IADD3.X R0, PT, PT, R11, UR5, RZ, P6, !PT ;  /* 0x000000050b007c10 */ /* 0x000fe2000b7fe4ff */
[--C-:B------:R-:W-:Y:S01]  /*0a50*/  @P0 IMAD.MOV.U32 R8, RZ, RZ, R5.reuse ;  /* 0x000000ffff080224 */ /* 0x100fe200078e0005 */
[----:B------:R-:W-:Y:S01]  /*0a60*/  @P4 MOV R16, R5 ;  /* 0x0000000500104202 */ /* 0x000fe20000000f00 */
[--C-:B------:R-:W-:Y:S02]  /*0a70*/  @P1 IMAD.MOV.U32 R9, RZ, RZ, R5.reuse ;  /* 0x000000ffff091224 */ /* 0x100fe400078e0005 */
[--C-:B------:R-:W-:Y:S02]  /*0a80*/  @P2 IMAD.MOV.U32 R14, RZ, RZ, R5.reuse ;  /* 0x000000ffff0e2224 */ /* 0x100fe400078e0005 */
[--C-:B------:R-:W-:Y:S02]  /*0a90*/  @P3 IMAD.MOV.U32 R15, RZ, RZ, R5.reuse ;  /* 0x000000ffff0f3224 */ /* 0x100fe400078e0005 */
        /* <DEDUP_REMOVED lines=14> */
[----:B------:R-:W-:-:S03]  /*0b80*/  ISETP.EQ.AND P5, PT, R11, RZ, PT ;  /* 0x000000ff0b00720c */ /* 0x000fc60003fa2270 */
[----:B------:R-:W-:Y:S02]  /*0b90*/  @P3 MOV R5, R8 ;  /* 0x0000000800053202 */ /* 0x000fe40000000f00 */
[C---:B------:R-:W-:Y:S01]  /*0ba0*/  ISETP.EQ.AND P3, PT, R11.reuse, -0x4, PT ;  /* 0xfffffffc0b00780c */ /* 0x040fe20003f62270 */
[----:B------:R-:W-:Y:S02]  /*0bb0*/  @P4 IMAD.MOV.U32 R6, RZ, RZ, R8 ;  /* 0x000000ffff064224 */ /* 0x000fe400078e0008 */
[--C-:B------:R-:W-:Y:S01]  /*0bc0*/  @P4 IMAD.MOV.U32 R5, RZ, RZ, R9.reuse ;  /* 0x000000ffff054224 */ /* 0x100fe200078e0009 */
[----:B------:R-:W-:Y:S01]  /*0bd0*/  ISETP.EQ.AND P4, PT, R11, 0x4, PT ;  /* 0x000000040b00780c */ /* 0x000fe20003f82270 */
[----:B------:R-:W-:Y:S01]  /*0be0*/  @P2 IMAD.MOV.U32 R6, RZ, RZ, R9 ;  /* 0x000000ffff062224 */ /* 0x000fe200078e0009 */
[----:B------:R-:W-:Y:S01]  /*0bf0*/  @P1 MOV R6, R14 ;  /* 0x0000000e00061202 */ /* 0x000fe20000000f00 */
[----:B------:R-:W-:Y:S02]  /*0c00*/  @P2 IMAD.MOV.U32 R5, RZ, RZ, R14 ;  /* 0x000000ffff052224 */ /* 0x000fe400078e000e */
[----:B------:R-:W-:-:S02]  /*0c10*/  @P1 IMAD.MOV.U32 R5, RZ, RZ, R15 ;  /* 0x000000ffff051224 */ /* 0x000fc400078e000f */
[----:B------:R-:W-:Y:S02]  /*0c20*/  @P0 IMAD.MOV.U32 R6, RZ, RZ, R15 ;  /* 0x000000ffff060224 */ /* 0x000fe400078e000f */
[--C-:B------:R-:W-:Y:S01]  /*0c30*/  @P0 IMAD.MOV.U32 R5, RZ, RZ, R16.reuse ;  /* 0x000000ffff050224 */ /* 0x100fe200078e0010 */
[----:B------:R-:W-:Y:S01]  /*0c40*/  @P3 MOV R5, R17 ;  /* 0x0000001100053202 */ /* 0x000fe20000000f00 */
[----:B------:R-:W-:Y:S02]  /*0c50*/  @P3 IMAD.MOV.U32 R6, RZ, RZ, R16 ;  /* 0x000000ffff063224 */ /* 0x000fe400078e0010 */
[----:B------:R-:W-:Y:S02]  /*0c60*/  @P5 IMAD.MOV.U32 R6, RZ, RZ, R17 ;  /* 0x000000ffff065224 */ /* 0x000fe400078e0011 */
[--C-:B------:R-:W-:Y:S02]  /*0c70*/  @P5 IMAD.MOV.U32 R5, RZ, RZ, R0.reuse ;  /* 0x000000ffff055224 */ /* 0x100fe400078e0000 */
[----:B------:R-:W-:Y:S01]  /*0c80*/  @P4 IMAD.MOV.U32 R6, RZ, RZ, R0 ;  /* 0x000000ffff064224 */ /* 0x000fe200078e0000 */
[----:B------:R-:W-:Y:S06]  /*0c90*/  @!P6 BRA `(.L_x_9) ;  /* 0x000000000028e947 */ /* 0x000fec0003800000 */
[----:B------:R-:W-:Y:S01]  /*0ca0*/  @P1 IMAD.MOV.U32 R8, RZ, RZ, R9 ;  /* 0x000000ffff081224 */ /* 0x000fe200078e0009 */
[----:B------:R-:W-:Y:S01]  /*0cb0*/  @P0 MOV R8, R14 ;  /* 0x0000000e00080202 */ /* 0x000fe20000000f00 */
[----:B------:R-:W-:Y:S01]  /*0cc0*/  @P3 IMAD.MOV.U32 R8, RZ, RZ, R15 ;  /* 0x000000ffff083224 */ /* 0x000fe200078e000f */
[----:B------:R-:W-:Y:S01]  /*0cd0*/  ISETP.EQ.AND P0, PT, R11, 0x8, PT ;  /* 0x000000080b00780c */ /* 0x000fe20003f02270 */
[----:B------:R-:W-:Y:S01]  /*0ce0*/  @P5 IMAD.MOV.U32 R8, RZ, RZ, R16 ;  /* 0x000000ffff085224 */ /* 0x000fe200078e0010 */
[----:B------:R-:W-:Y:S01]  /*0cf0*/  LOP3.LUT R9, R10, 0x1f, RZ, 0xc0, !PT ;  /* 0x0000001f0a097812 */ /* 0x000fe200078ec0ff */
[----:B------:R-:W-:-:S03]  /*0d00*/  @P4 IMAD.MOV.U32 R8, RZ, RZ, R17 ;  /* 0x000000ffff084224 */ /* 0x000fc600078e0011 */
[----:B------:R-:W-:-:S07]  /*0d10*/  SHF.L.W.U32.HI R5, R6, R9, R5 ;  /* 0x0000000906057219 */ /* 0x000fce0000010e05 */
[----:B------:R-:W-:-:S05]  /*0d20*/  @P0 IMAD.MOV.U32 R8, RZ, RZ, R0 ;  /* 0x000000ffff080224 */ /* 0x000fca00078e0000 */
[----:B------:R-:W-:-:S07]  /*0d30*/  SHF.L.W.U32.HI R6, R8, R9, R6 ;  /* 0x0000000908067219 */ /* 0x000fce0000010e06 */
.L_x_9:
[----:B------:R-:W-:Y:S05]  /*0d40*/  BSYNC.RECONVERGENT B1 ;  /* 0x0000000000017941 */ /* 0x000fea0003800200 */
.L_x_8:
[C---:B------:R-:W-:Y:S01]  /*0d50*/  SHF.L.W.U32.HI R0, R6.reuse, 0x2, R5 ;  /* 0x0000000206007819 */ /* 0x040fe20000010e05 */
[----:B------:R-:W-:Y:S01]  /*0d60*/  UMOV UR4, 0x54442d19 ;  /* 0x54442d1900047882 */ /* 0x000fe20000000000 */
[----:B------:R-:W-:Y:S01]  /*0d70*/  SHF.L.U32 R6, R6, 0x2, RZ ;  /* 0x0000000206067819 */ /* 0x000fe200000006ff */
        /* <DEDUP_REMOVED lines=9> */
[----:B------:R-:W-:-:S03]  /*0e10*/  ISETP.GE.AND P0, PT, R3, RZ, PT ;  /* 0x000000ff0300720c */ /* 0x000fc60003f06270 */
[----:B------:R-:W-:-:S04]  /*0e20*/  IMAD.MOV R0, RZ, RZ, -R5 ;  /* 0x000000ffff007224 */ /* 0x000fc800078e0a05 */
[----:B------:R-:W-:Y:S01]  /*0e30*/  @!P1 IMAD.MOV.U32 R5, RZ, RZ, R0 ;  /* 0x000000ffff059224 */ /* 0x000fe200078e0000 */
[----:B0-----:R-:W-:-:S10]  /*0e40*/  DMUL R8, R8, UR4 ;  /* 0x0000000408087c28 */ /* 0x001fd40008000000 */
[----:B------:R-:W0:Y:S02]  /*0e50*/  F2F.F32.F64 R8, R8 ;  /* 0x0000000800087310 */ /* 0x000e240000301000 */
[----:B0-----:R-:W-:-:S07]  /*0e60*/  FSEL R6, -R8, R8, !P0 ;  /* 0x0000000808067208 */ /* 0x001fce0004000100 */
.L_x_6:
[----:B------:R-:W-:Y:S05]  /*0e70*/  BSYNC.RECONVERGENT B0 ;  /* 0x0000000000007941 */ /* 0x000fea0003800200 */
.L_x_5:
[----:B------:R-:W0:Y:S02]  /*0e80*/  LDC.64 R8, c[0x0][0x380] ;  /* 0x0000e000ff087b82 */ /* 0x000e240000000a00 */
[----:B0-----:R-:W-:-:S05]  /*0e90*/  IMAD.WIDE R2, R2, 0x8, R8 ;  /* 0x0000000802027825 */ /* 0x001fca00078e0208 */
[----:B------:R0:W5:Y:S01]  /*0ea0*/  LDG.E.64 R8, desc[UR6][R2.64] ;  /* 0x0000000602087981 */ /* 0x000162000c1e1b00 */
[----:B------:R-:W-:Y:S01]  /*0eb0*/  FMUL R10, R6, R6 ;  /* 0x00000006060a7220 */ /* 0x000fe20000400000 */
[C---:B------:R-:W-:Y:S01]  /*0ec0*/  LOP3.LUT R0, R5.reuse, 0x1, RZ, 0xc0, !PT ;  /* 0x0000000105007812 */ /* 0x040fe200078ec0ff */
[----:B------:R-:W-:Y:S01]  /*0ed0*/  IMAD.MOV.U32 R11, RZ, RZ, 0x3c0885e4 ;  /* 0x3c0885e4ff0b7424 */ /* 0x000fe200078e00ff */
[----:B------:R-:W-:Y:S01]  /*0ee0*/  MOV R12, 0x3e2aaaa8 ;  /* 0x3e2aaaa8000c7802 */ /* 0x000fe20000000f00 */
[----:B------:R-:W-:Y:S01]  /*0ef0*/  FFMA R7, R10, R7, -0.0013887860113754868507 ;  /* 0xbab607ed0a077423 */ /* 0x000fe20000000007 */
[----:B------:R-:W-:Y:S01]  /*0f00*/  ISETP.NE.U32.AND P0, PT, R0, 0x1, PT ;  /* 0x000000010000780c */ /* 0x000fe20003f05070 */
[----:B------:R-:W-:Y:S01]  /*0f10*/  VIADD R5, R5, 0x1 ;  /* 0x0000000105057836 */ /* 0x000fe20000000000 */
[----:B------:R-:W-:Y:S02]  /*0f20*/  BSSY.RECONVERGENT B0, `(.L_x_10) ;  /* 0x000001b000007945 */ /* 0x000fe40003800200 */
[----:B------:R-:W-:-:S02]  /*0f30*/  FSEL R7, R7, -0.00019574658654164522886, P0 ;  /* 0xb94d415307077808 */ /* 0x000fc40000000000 */
[----:B------:R-:W-:Y:S02]  /*0f40*/  FSEL R11, R11, 0.041666727513074874878, !P0 ;  /* 0x3d2aaabb0b0b7808 */ /* 0x000fe40004000000 */
[----:B------:R-:W-:Y:S02]  /*0f50*/  LOP3.LUT P1, RZ, R5, 0x2, RZ, 0xc0, !PT ;  /* 0x0000000205ff7812 */ /* 0x000fe4000782c0ff */
[----:B------:R-:W-:Y:S01]  /*0f60*/  FSEL R12, -R12, -0.4999999701976776123, !P0 ;  /* 0xbeffffff0c0c7808 */ /* 0x000fe20004000100 */
[----:B------:R-:W-:Y:S01]  /*0f70*/  FFMA R7, R10, R7, R11 ;  /* 0x000000070a077223 */ /* 0x000fe2000000000b */
[----:B------:R-:W-:-:S03]  /*0f80*/  FSEL R0, R6, 1, !P0 ;  /* 0x3f80000006007808 */ /* 0x000fc60004000000 */
[C---:B------:R-:W-:Y:S02]  /*0f90*/  FFMA R7, R10.reuse, R7, R12 ;  /* 0x000000070a077223 */ /* 0x040fe4000000000c */
[----:B------:R-:W-:-:S04]  /*0fa0*/  FFMA R5, R10, R0, RZ ;  /* 0x000000000a057223 */ /* 0x000fc800000000ff */
[----:B------:R-:W-:Y:S02]  /*0fb0*/  FFMA R0, R5, R7, R0 ;  /* 0x0000000705007223 */ /* 0x000fe40000000000 */
[----:B------:R-:W-:Y:S02]  /*0fc0*/  F2F.F64.F32 R4, R4 ;  /* 0x0000000400047310 */ /* 0x000fe40000201800 */
[----:B------:R-:W-:-:S06]  /*0fd0*/  @P1 FADD R0, RZ, -R0 ;  /* 0x80000000ff001221 */ /* 0x000fcc0000000000 */
[----:B------:R-:W1:Y:S02]  /*0fe0*/  F2F.F64.F32 R6, R0 ;  /* 0x0000000000067310 */ /* 0x000e640000201800 */
[----:B-1----:R-:W-:-:S08]  /*0ff0*/  DMUL R6, R6, R6 ;  /* 0x0000000606067228 */ /* 0x002fd00000000000 */
[----:B------:R-:W-:-:S10]  /*1000*/  DFMA R6, R4, R4, R6 ;  /* 0x000000040406722b */ /* 0x000fd40000000006 */
[----:B------:R-:W1:Y:S02]  /*1010*/  F2F.F32.F64 R7, R6 ;  /* 0x0000000600077310 */ /* 0x000e640000301000 */
[----:B-1----:R-:W-:-:S06]  /*1020*/  VIADD R5, R7, 0xf3000000 ;  /* 0xf300000007057836 */ /* 0x002fcc0000000000 */
[----:B------:R0:W1:Y:S01]  /*1030*/  MUFU.RSQ R10, R7 ;  /* 0x00000007000a7308 */ /* 0x0000620000001400 */
[----:B------:R-:W-:-:S13]  /*1040*/  ISETP.GT.U32.AND P0, PT, R5, 0x727fffff, PT ;  /* 0x727fffff0500780c */ /* 0x000fda0003f04070 */
[----:B0-----:R-:W-:Y:S05]  /*1050*/  @!P0 BRA `(.L_x_11) ;  /* 0x00000000000c8947 */ /* 0x001fea0003800000 */
[----:B------:R-:W-:-:S07]  /*1060*/  MOV R11, 0x1080 ;  /* 0x00001080000b7802 */ /* 0x000fce0000000f00 */
[----:B-1---5:R-:W-:Y:S05]  /*1070*/  CALL.REL.NOINC `($__internal_0_$__cuda_sm20_sqrt_rn_f32_slowpath) ;  /* 0x0000000000287944 */ /* 0x022fea0003c00000 */
[----:B------:R-:W-:Y:S05]  /*1080*/  BRA `(.L_x_12) ;  /* 0x0000000000107947 */ /* 0x000fea0003800000 */
.L_x_11:
[----:B-1----:R-:W-:Y:S01]  /*1090*/  FMUL.FTZ R0, R7, R10 ;  /* 0x0000000a07007220 */ /* 0x002fe20000410000 */
[----:B------:R-:W-:-:S03]  /*10a0*/  FMUL.FTZ R4, R10, 0.5 ;  /* 0x3f0000000a047820 */ /* 0x000fc60000410000 */
[----:B------:R-:W-:-:S04]  /*10b0*/  FFMA R5, -R0, R0, R7 ;  /* 0x0000000000057223 */ /* 0x000fc80000000107 */
[----:B------:R-:W-:-:S07]  /*10c0*/  FFMA R0, R5, R4, R0 ;  /* 0x0000000405007223 */ /* 0x000fce0000000000 */
.L_x_12:
[----:B------:R-:W-:Y:S05]  /*10d0*/  BSYNC.RECONVERGENT B0 ;  /* 0x0000000000007941 */ /* 0x000fea0003800200 */
.L_x_10:
[----:B------:R-:W0:Y:S02]  /*10e0*/  F2F.F64.F32 R4, R0 ;  /* 0x0000000000047310 */ /* 0x000e240000201800 */
[----:B0----5:R-:W-:-:S07]  /*10f0*/  DADD R4, R8, R4 ;  /* 0x0000000008047229 */ /* 0x021fce0000000004 */
[----:B------:R-:W-:Y:S01]  /*1100*/  STG.E.64 desc[UR6][R2.64], R4 ;  /* 0x0000000402007986 */ /* 0x000fe2000c101b06 */
[----:B------:R-:W-:Y:S05]  /*1110*/  EXIT ;  /* 0x000000000000794d */ /* 0x000fea0003800000 */
        .weak           $__internal_0_$__cuda_sm20_sqrt_rn_f32_slowpath
        .type           $__internal_0_$__cuda_sm20_sqrt_rn_f32_slowpath,@function
        .size           $__internal_0_$__cuda_sm20_sqrt_rn_f32_slowpath,(.L_x_15 - $__internal_0_$__cuda_sm20_sqrt_rn_f32_slowpath)
$__internal_0_$__cuda_sm20_sqrt_rn_f32_slowpath:
[----:B------:R-:W-:-:S13]  /*1120*/  LOP3.LUT P0, RZ, R7, 0x7fffffff, RZ, 0xc0, !PT ;  /* 0x7fffffff07ff7812 */ /* 0x000fda000780c0ff */
[----:B------:R-:W-:Y:S01]  /*1130*/  @!P0 IMAD.MOV.U32 R4, RZ, RZ, R7 ;  /* 0x000000ffff048224 */ /* 0x000fe200078e0007 */
[----:B------:R-:W-:Y:S06]  /*1140*/  @!P0 BRA `(.L_x_13) ;  /* 0x0000000000448947 */ /* 0x000fec0003800000 */
[----:B------:R-:W-:Y:S01]  /*1150*/  FSETP.GEU.FTZ.AND P0, PT, R7, RZ, PT ;  /* 0x000000ff0700720b */ /* 0x000fe20003f1e000 */
[----:B------:R-:W-:-:S12]  /*1160*/  IMAD.MOV.U32 R0, RZ, RZ, R7 ;  /* 0x000000ffff007224 */ /* 0x000fd800078e0007 */
[----:B------:R-:W-:Y:S01]  /*1170*/  @!P0 IMAD.MOV.U32 R4, RZ, RZ, 0x7fffffff ;  /* 0x7fffffffff048424 */ /* 0x000fe200078e00ff */
[----:B------:R-:W-:Y:S06]  /*1180*/  @!P0 BRA `(.L_x_13) ;  /* 0x0000000000348947 */ /* 0x000fec0003800000 */
[----:B------:R-:W-:-:S13]  /*1190*/  FSETP.GTU.FTZ.AND P0, PT, |R0|, +INF , PT ;  /* 0x7f8000000000780b */ /* 0x000fda0003f1c200 */
[----:B------:R-:W-:Y:S01]  /*11a0*/  @P0 FADD.FTZ R4, R0, 1 ;  /* 0x3f80000000040421 */ /* 0x000fe20000010000 */
[----:B------:R-:W-:Y:S06]  /*11b0*/  @P0 BRA `(.L_x_13) ;  /* 0x0000000000280947 */ /* 0x000fec0003800000 */
[----:B------:R-:W-:-:S13]  /*11c0*/  FSETP.NEU.FTZ.AND P0, PT, |R0|, +INF , PT ;  /* 0x7f8000000000780b */ /* 0x000fda0003f1d200 */
[----:B------:R-:W-:-:S04]  /*11d0*/  @P0 FFMA R5, R0, 1.84467440737095516160e+19, RZ ;  /* 0x5f80000000050823 */ /* 0x000fc800000000ff */
[----:B------:R-:W0:Y:S02]  /*11e0*/  @P0 MUFU.RSQ R4, R5 ;  /* 0x0000000500040308 */ /* 0x000e240000001400 */
[----:B0-----:R-:W-:Y:S01]  /*11f0*/  @P0 FMUL.FTZ R6, R5, R4 ;  /* 0x0000000405060220 */ /* 0x001fe20000410000 */
[----:B------:R-:W-:Y:S01]  /*1200*/  @P0 FMUL.FTZ R10, R4, 0.5 ;  /* 0x3f000000040a0820 */ /* 0x000fe20000410000 */
[----:B------:R-:W-:Y:S02]  /*1210*/  @!P0 MOV R4, R0 ;  /* 0x0000000000048202 */ /* 0x000fe40000000f00 */
[----:B------:R-:W-:-:S04]  /*1220*/  @P0 FADD.FTZ R7, -R6, -RZ ;  /* 0x800000ff06070221 */ /* 0x000fc80000010100 */
[----:B------:R-:W-:-:S04]  /*1230*/  @P0 FFMA R7, R6, R7, R5 ;  /* 0x0000000706070223 */ /* 0x000fc80000000005 */
[----:B------:R-:W-:-:S04]  /*1240*/  @P0 FFMA R7, R7, R10, R6 ;  /* 0x0000000a07070223 */ /* 0x000fc80000000006 */
[----:B------:R-:W-:-:S07]  /*1250*/  @P0 FMUL.FTZ R4, R7, 2.3283064365386962891e-10 ;  /* 0x2f80000007040820 */ /* 0x000fce0000410000 */
.L_x_13:
[----:B------:R-:W-:Y:S02]  /*1260*/  IMAD.MOV.U32 R0, RZ, RZ, R4 ;  /* 0x000000ffff007224 */ /* 0x000fe400078e0004 */
[----:B------:R-:W-:Y:S02]  /*1270*/  IMAD.MOV.U32 R4, RZ, RZ, R11 ;  /* 0x000000ffff047224 */ /* 0x000fe400078e000b */
[----:B------:R-:W-:-:S04]  /*1280*/  IMAD.MOV.U32 R5, RZ, RZ, 0x0 ;  /* 0x00000000ff057424 */ /* 0x000fc800078e00ff */
[----:B------:R-:W-:Y:S05]  /*1290*/  RET.REL.NODEC R4 `(_Z6kernelPdi) ;  /* 0xffffffec04587950 */ /* 0x000fea0003c3ffff */
.L_x_14:
[----:B------:R-:W-:-:S00]  /*12a0*/  BRA `(.L_x_14) ;  /* 0xfffffffc00fc7947 */ /* 0x000fc0000383ffff */
[----:B------:R-:W-:-:S00]  /*12b0*/  NOP ;  /* 0x0000000000007918 */ /* 0x000fc00000000000 */
        /* <DEDUP_REMOVED lines=12> */
.L_x_15:


//--------------------- .nv.global.init           --------------------------
	.section	.nv.global.init,"aw",@progbits
	.align	4
.nv.global.init:
	.type		__cudart_i2opi_f,@object
	.size		__cudart_i2opi_f,(.L_0 - __cudart_i2opi_f)
__cudart_i2opi_f:
        /*0000*/ 	.byte	0x41, 0x90, 0x43, 0x3c, 0x99, 0x95, 0x62, 0xdb, 0xc0, 0xdd, 0x34, 0xf5, 0xd1, 0x57, 0x27, 0xfc
        /*0010*/ 	.byte	0x29, 0x15, 0x44, 0x4e, 0x6e, 0x83, 0xf9, 0xa2
.L_0:


//--------------------- .nv.shared.reserved.0     --------------------------
	.section	.nv.shared.reserved.0,"aw",@nobits
	.weak		__nv_reservedSMEM_offset_0_alias
	.size		__nv_reservedSMEM_offset_0_alias, 0, 64
	.other		__nv_reservedSMEM_offset_0_alias,@"STO_CUDA_RESERVED_SHARED STV_DEFAULT"
__nv_reservedSMEM_offset_0_alias:
	.zero		0
	.zero		64


//--------------------- .nv.constant0._Z6kernelPdi --------------------------
	.section	.nv.constant0._Z6kernelPdi,"a",@progbits
	.sectionflags	@""
	.align	4
.nv.constant0._Z6kernelPdi:
	.zero		908


//--------------------- SYMBOLS --------------------------

	.type		.nv.reservedSmem.offset0,@object
	.size		.nv.reservedSmem.offset0,0x4
